//
// Generated by NVIDIA NVVM Compiler
//
// Compiler Build ID: CL-36424714
// Cuda compilation tools, release 13.0, V13.0.88
// Based on NVVM 20.0.0
//

.version 9.0
.target sm_100
.address_size 64

	// .globl	_Z10scan_rangePiS_S_

.visible .entry _Z10scan_rangePiS_S_(
	.param .u64 .ptr .align 1 _Z10scan_rangePiS_S__param_0,
	.param .u64 .ptr .align 1 _Z10scan_rangePiS_S__param_1,
	.param .u64 .ptr .align 1 _Z10scan_rangePiS_S__param_2
)
{
	.reg .pred 	%p<5>;
	.reg .b32 	%r<33>;
	.reg .b64 	%rd<16>;

	ld.param.u64 	%rd4, [_Z10scan_rangePiS_S__param_0];
	ld.param.u64 	%rd5, [_Z10scan_rangePiS_S__param_1];
	ld.param.u64 	%rd6, [_Z10scan_rangePiS_S__param_2];
	cvta.to.global.u64 	%rd1, %rd6;
	mov.u32 	%r13, %tid.x;
	mov.u32 	%r14, %ctaid.x;
	mov.u32 	%r15, %ntid.x;
	mad.lo.s32 	%r1, %r14, %r15, %r13;
	shl.b32 	%r30, %r1, 2;
	setp.lt.s32 	%p1, %r1, 127;
	add.s32 	%r16, %r30, 4;
	selp.b32 	%r3, %r16, 512, %p1;
	setp.ge.s32 	%p2, %r30, %r3;
	mov.b32 	%r32, 0;
	@%p2 bra 	$L__BB0_3;
	sub.s32 	%r29, %r30, %r3;
	cvta.to.global.u64 	%rd7, %rd4;
	add.s64 	%rd2, %rd7, 8;
	cvta.to.global.u64 	%rd8, %rd5;
	add.s64 	%rd3, %rd8, 8;
	mov.b32 	%r32, 0;
$L__BB0_2:
	mul.wide.s32 	%rd9, %r30, 4;
	add.s64 	%rd10, %rd2, %rd9;
	add.s64 	%rd11, %rd3, %rd9;
	ld.global.u32 	%r18, [%rd10+-8];
	add.s32 	%r19, %r18, %r32;
	st.global.u32 	[%rd11+-8], %r19;
	ld.global.u32 	%r20, [%rd10+-4];
	add.s32 	%r21, %r20, %r19;
	st.global.u32 	[%rd11+-4], %r21;
	ld.global.u32 	%r22, [%rd10];
	add.s32 	%r23, %r22, %r21;
	st.global.u32 	[%rd11], %r23;
	ld.global.u32 	%r24, [%rd10+4];
	add.s32 	%r32, %r24, %r23;
	st.global.u32 	[%rd11+4], %r32;
	add.s32 	%r30, %r30, 4;
	add.s32 	%r29, %r29, 4;
	setp.ne.s32 	%p3, %r29, 0;
	@%p3 bra 	$L__BB0_2;
$L__BB0_3:
	setp.gt.s32 	%p4, %r1, 126;
	@%p4 bra 	$L__BB0_5;
	mul.wide.s32 	%rd14, %r1, 4;
	add.s64 	%rd15, %rd1, %rd14;
	ld.global.u32 	%r27, [%rd15+4];
	add.s32 	%r28, %r27, %r32;
	st.global.u32 	[%rd15+4], %r28;
	bra.uni 	$L__BB0_6;
$L__BB0_5:
	add.s32 	%r25, %r1, 1;
	mul.wide.u32 	%rd12, %r25, 4;
	add.s64 	%rd13, %rd1, %rd12;
	mov.b32 	%r26, 0;
	st.global.u32 	[%rd13], %r26;
$L__BB0_6:
	ret;

}
	// .globl	_Z10scan_finalPiS_
.visible .entry _Z10scan_finalPiS_(
	.param .u64 .ptr .align 1 _Z10scan_finalPiS__param_0,
	.param .u64 .ptr .align 1 _Z10scan_finalPiS__param_1
)
{
	.reg .b32 	%r<12>;
	.reg .b64 	%rd<9>;

	ld.param.u64 	%rd1, [_Z10scan_finalPiS__param_0];
	ld.param.u64 	%rd2, [_Z10scan_finalPiS__param_1];
	cvta.to.global.u64 	%rd3, %rd1;
	cvta.to.global.u64 	%rd4, %rd2;
	mov.u32 	%r1, %tid.x;
	mov.u32 	%r2, %ctaid.x;
	mov.u32 	%r3, %ntid.x;
	mad.lo.s32 	%r4, %r2, %r3, %r1;
	shr.s32 	%r5, %r4, 31;
	shr.u32 	%r6, %r5, 30;
	add.s32 	%r7, %r4, %r6;
	shr.s32 	%r8, %r7, 2;
	mul.wide.s32 	%rd5, %r8, 4;
	add.s64 	%rd6, %rd4, %rd5;
	ld.global.u32 	%r9, [%rd6];
	mul.wide.s32 	%rd7, %r4, 4;
	add.s64 	%rd8, %rd3, %rd7;
	ld.global.u32 	%r10, [%rd8];
	add.s32 	%r11, %r10, %r9;
	st.global.u32 	[%rd8], %r11;
	ret;

}


// ===== COMPILED SASS (sm_100) =====

	.target	sm_100

	.elftype	@"ET_EXEC"


//--------------------- .note.nv.tkinfo           --------------------------
	.section	.note.nv.tkinfo,"",@"SHT_NOTE"
	.sectionflags	@"SHF_NOTE_NV_TKINFO"
	.tkinfo
        /*0018*/ 	.word	0x00000002
        /*0030*/ 	.string	""
        /*0030*/ 	.string	"ptxas"
        /*0030*/ 	.string	"Cuda compilation tools, release 13.0, V13.0.88"
        /*0030*/ 	.string	"Build cuda_13.0.r13.0/compiler.36424714_0"
        /*0030*/ 	.string	"-arch sm_100 -m 64 "



//--------------------- .note.nv.cuinfo           --------------------------
	.section	.note.nv.cuinfo,"",@"SHT_NOTE"
	.sectionflags	@"SHF_NOTE_NV_CUINFO"
        /*0018*/ 	.short	0x0002
        /*001a*/ 	.short	0x0064
        /*001c*/ 	.short	0x0082
	.zero		2


//--------------------- .nv.info                  --------------------------
	.section	.nv.info,"",@"SHT_CUDA_INFO"
	.align	4


	//----- nvinfo : EIATTR_REGCOUNT
	.align		4
        /*0000*/ 	.byte	0x04, 0x2f
        /*0002*/ 	.short	(.L_1 - .L_0)
	.align		4
.L_0:
        /*0004*/ 	.word	index@(_Z10scan_rangePiS_S_)
        /*0008*/ 	.word	0x00000016


	//----- nvinfo : EIATTR_FRAME_SIZE
	.align		4
.L_1:
        /*000c*/ 	.byte	0x04, 0x11
        /*000e*/ 	.short	(.L_3 - .L_2)
	.align		4
.L_2:
        /*0010*/ 	.word	index@(_Z10scan_rangePiS_S_)
        /*0014*/ 	.word	0x00000000


	//----- nvinfo : EIATTR_REGCOUNT
	.align		4
.L_3:
        /*0018*/ 	.byte	0x04, 0x2f
        /*001a*/ 	.short	(.L_5 - .L_4)
	.align		4
.L_4:
        /*001c*/ 	.word	index@(_Z10scan_finalPiS_)
        /*0020*/ 	.word	0x0000000c


	//----- nvinfo : EIATTR_FRAME_SIZE
	.align		4
.L_5:
        /*0024*/ 	.byte	0x04, 0x11
        /*0026*/ 	.short	(.L_7 - .L_6)
	.align		4
.L_6:
        /*0028*/ 	.word	index@(_Z10scan_finalPiS_)
        /*002c*/ 	.word	0x00000000


	//----- nvinfo : EIATTR_MIN_STACK_SIZE
	.align		4
.L_7:
        /*0030*/ 	.byte	0x04, 0x12
        /*0032*/ 	.short	(.L_9 - .L_8)
	.align		4
.L_8:
        /*0034*/ 	.word	index@(_Z10scan_finalPiS_)
        /*0038*/ 	.word	0x00000000


	//----- nvinfo : EIATTR_MIN_STACK_SIZE
	.align		4
.L_9:
        /*003c*/ 	.byte	0x04, 0x12
        /*003e*/ 	.short	(.L_11 - .L_10)
	.align		4
.L_10:
        /*0040*/ 	.word	index@(_Z10scan_rangePiS_S_)
        /*0044*/ 	.word	0x00000000
.L_11:


//--------------------- .nv.compat                --------------------------
	.section	.nv.compat,"",@"SHT_CUDA_COMPAT_INFO"
	.align	4
        /*0000*/ 	.byte	0x02, 0x09, 0x00, 0x00, 0x02, 0x02, 0x01, 0x00, 0x02, 0x05, 0x05, 0x00, 0x03, 0x07, 0x01, 0x01
        /*0010*/ 	.byte	0x02, 0x03, 0x00, 0x00, 0x02, 0x06, 0x01, 0x00, 0x04, 0x0b, 0x08, 0x00, 0x09, 0x00, 0x00, 0x00
        /*0020*/ 	.byte	0x00, 0x00, 0x00, 0x00


//--------------------- .nv.info._Z10scan_finalPiS_ --------------------------
	.section	.nv.info._Z10scan_finalPiS_,"",@"SHT_CUDA_INFO"
	.sectionflags	@""
	.align	4


	//----- nvinfo : EIATTR_CUDA_API_VERSION
	.align		4
        /*0000*/ 	.byte	0x04, 0x37
        /*0002*/ 	.short	(.L_13 - .L_12)
.L_12:
        /*0004*/ 	.word	0x00000082


	//----- nvinfo : EIATTR_KPARAM_INFO
	.align		4
.L_13:
        /*0008*/ 	.byte	0x04, 0x17
        /*000a*/ 	.short	(.L_15 - .L_14)
.L_14:
        /*000c*/ 	.word	0x00000000
        /*0010*/ 	.short	0x0001
        /*0012*/ 	.short	0x0008
        /*0014*/ 	.byte	0x00, 0xf5, 0x21, 0x00


	//----- nvinfo : EIATTR_KPARAM_INFO
	.align		4
.L_15:
        /*0018*/ 	.byte	0x04, 0x17
        /*001a*/ 	.short	(.L_17 - .L_16)
.L_16:
        /*001c*/ 	.word	0x00000000
        /*0020*/ 	.short	0x0000
        /*0022*/ 	.short	0x0000
        /*0024*/ 	.byte	0x00, 0xf5, 0x21, 0x00


	//----- nvinfo : EIATTR_SPARSE_MMA_MASK
	.align		4
.L_17:
        /*0028*/ 	.byte	0x03, 0x50
        /*002a*/ 	.short	0x0000


	//----- nvinfo : EIATTR_MAXREG_COUNT
	.align		4
        /*002c*/ 	.byte	0x03, 0x1b
        /*002e*/ 	.short	0x00ff


	//----- nvinfo : EIATTR_MERCURY_ISA_VERSION
	.align		4
        /*0030*/ 	.byte	0x03, 0x5f
        /*0032*/ 	.short	0x0101


	//----- nvinfo : EIATTR_VRC_CTA_INIT_COUNT
	.align		4
        /*0034*/ 	.byte	0x02, 0x4a
	.zero		1
	.zero		1


	//----- nvinfo : EIATTR_EXIT_INSTR_OFFSETS
	.align		4
        /*0038*/ 	.byte	0x04, 0x1c
        /*003a*/ 	.short	(.L_19 - .L_18)


	//   ....[0]....
.L_18:
        /*003c*/ 	.word	0x00000110


	//----- nvinfo : EIATTR_CBANK_PARAM_SIZE
	.align		4
.L_19:
        /*0040*/ 	.byte	0x03, 0x19
        /*0042*/ 	.short	0x0010


	//----- nvinfo : EIATTR_PARAM_CBANK
	.align		4
        /*0044*/ 	.byte	0x04, 0x0a
        /*0046*/ 	.short	(.L_21 - .L_20)
	.align		4
.L_20:
        /*0048*/ 	.word	index@(.nv.constant0._Z10scan_finalPiS_)
        /*004c*/ 	.short	0x0380
        /*004e*/ 	.short	0x0010


	//----- nvinfo : EIATTR_SW_WAR
	.align		4
.L_21:
        /*0050*/ 	.byte	0x04, 0x36
        /*0052*/ 	.short	(.L_23 - .L_22)
.L_22:
        /*0054*/ 	.word	0x00000008
.L_23:


//--------------------- .nv.info._Z10scan_rangePiS_S_ --------------------------
	.section	.nv.info._Z10scan_rangePiS_S_,"",@"SHT_CUDA_INFO"
	.sectionflags	@""
	.align	4


	//----- nvinfo : EIATTR_CUDA_API_VERSION
	.align		4
        /*0000*/ 	.byte	0x04, 0x37
        /*0002*/ 	.short	(.L_25 - .L_24)
.L_24:
        /*0004*/ 	.word	0x00000082


	//----- nvinfo : EIATTR_KPARAM_INFO
	.align		4
.L_25:
        /*0008*/ 	.byte	0x04, 0x17
        /*000a*/ 	.short	(.L_27 - .L_26)
.L_26:
        /*000c*/ 	.word	0x00000000
        /*0010*/ 	.short	0x0002
        /*0012*/ 	.short	0x0010
        /*0014*/ 	.byte	0x00, 0xf5, 0x21, 0x00


	//----- nvinfo : EIATTR_KPARAM_INFO
	.align		4
.L_27:
        /*0018*/ 	.byte	0x04, 0x17
        /*001a*/ 	.short	(.L_29 - .L_28)
.L_28:
        /*001c*/ 	.word	0x00000000
        /*0020*/ 	.short	0x0001
        /*0022*/ 	.short	0x0008
        /*0024*/ 	.byte	0x00, 0xf5, 0x21, 0x00


	//----- nvinfo : EIATTR_KPARAM_INFO
	.align		4
.L_29:
        /*0028*/ 	.byte	0x04, 0x17
        /*002a*/ 	.short	(.L_31 - .L_30)
.L_30:
        /*002c*/ 	.word	0x00000000
        /*0030*/ 	.short	0x0000
        /*0032*/ 	.short	0x0000
        /*0034*/ 	.byte	0x00, 0xf5, 0x21, 0x00


	//----- nvinfo : EIATTR_SPARSE_MMA_MASK
	.align		4
.L_31:
        /*0038*/ 	.byte	0x03, 0x50
        /*003a*/ 	.short	0x0000


	//----- nvinfo : EIATTR_MAXREG_COUNT
	.align		4
        /*003c*/ 	.byte	0x03, 0x1b
        /*003e*/ 	.short	0x00ff


	//----- nvinfo : EIATTR_MERCURY_ISA_VERSION
	.align		4
        /*0040*/ 	.byte	0x03, 0x5f
        /*0042*/ 	.short	0x0101


	//----- nvinfo : EIATTR_VRC_CTA_INIT_COUNT
	.align		4
        /*0044*/ 	.byte	0x02, 0x4a
	.zero		1
	.zero		1


	//----- nvinfo : EIATTR_EXIT_INSTR_OFFSETS
	.align		4
        /*0048*/ 	.byte	0x04, 0x1c
        /*004a*/ 	.short	(.L_33 - .L_32)


	//   ....[0]....
.L_32:
        /*004c*/ 	.word	0x00000310


	//   ....[1]....
        /*0050*/ 	.word	0x00000360


	//----- nvinfo : EIATTR_CRS_STACK_SIZE
	.align		4
.L_33:
        /*0054*/ 	.byte	0x04, 0x1e
        /*0056*/ 	.short	(.L_35 - .L_34)
.L_34:
        /*0058*/ 	.word	0x00000000


	//----- nvinfo : EIATTR_CBANK_PARAM_SIZE
	.align		4
.L_35:
        /*005c*/ 	.byte	0x03, 0x19
        /*005e*/ 	.short	0x0018


	//----- nvinfo : EIATTR_PARAM_CBANK
	.align		4
        /*0060*/ 	.byte	0x04, 0x0a
        /*0062*/ 	.short	(.L_37 - .L_36)
	.align		4
.L_36:
        /*0064*/ 	.word	index@(.nv.constant0._Z10scan_rangePiS_S_)
        /*0068*/ 	.short	0x0380
        /*006a*/ 	.short	0x0018


	//----- nvinfo : EIATTR_SW_WAR
	.align		4
.L_37:
        /*006c*/ 	.byte	0x04, 0x36
        /*006e*/ 	.short	(.L_39 - .L_38)
.L_38:
        /*0070*/ 	.word	0x00000008
.L_39:


//--------------------- .nv.callgraph             --------------------------
	.section	.nv.callgraph,"",@"SHT_CUDA_CALLGRAPH"
	.align	4
	.sectionentsize	8
	.align		4
        /*0000*/ 	.word	0x00000000
	.align		4
        /*0004*/ 	.word	0xffffffff
	.align		4
        /*0008*/ 	.word	0x00000000
	.align		4
        /*000c*/ 	.word	0xfffffffe
	.align		4
        /*0010*/ 	.word	0x00000000
	.align		4
        /*0014*/ 	.word	0xfffffffd
	.align		4
        /*0018*/ 	.word	0x00000000
	.align		4
        /*001c*/ 	.word	0xfffffffc


//--------------------- .text._Z10scan_finalPiS_  --------------------------
	.section	.text._Z10scan_finalPiS_,"ax",@progbits
	.align	128
        .global         _Z10scan_finalPiS_
        .type           _Z10scan_finalPiS_,@function
        .size           _Z10scan_finalPiS_,(.L_x_6 - _Z10scan_finalPiS_)
        .other          _Z10scan_finalPiS_,@"STO_CUDA_ENTRY STV_DEFAULT"
_Z10scan_finalPiS_:
.text._Z10scan_finalPiS_:
[----:B------:R-:W-:Y:S01]  /*0000*/  LDC R1, c[0x0][0x37c] ;  /* 0x0000df00ff017b82 */ /* 0x000fe20000000800 */
[----:B------:R-:W0:Y:S07]  /*0010*/  S2R R7, SR_TID.X ;  /* 0x0000000000077919 */ /* 0x000e2e0000002100 */
[----:B------:R-:W0:Y:S08]  /*0020*/  S2UR UR4, SR_CTAID.X ;  /* 0x00000000000479c3 */ /* 0x000e300000002500 */
[----:B------:R-:W0:Y:S08]  /*0030*/  LDC R0, c[0x0][0x360] ;  /* 0x0000d800ff007b82 */ /* 0x000e300000000800 */
[----:B------:R-:W1:Y:S08]  /*0040*/  LDC.64 R2, c[0x0][0x388] ;  /* 0x0000e200ff027b82 */ /* 0x000e700000000a00 */
[----:B------:R-:W2:Y:S01]  /*0050*/  LDC.64 R4, c[0x0][0x380] ;  /* 0x0000e000ff047b82 */ /* 0x000ea20000000a00 */
[----:B0-----:R-:W-:Y:S01]  /*0060*/  IMAD R7, R0, UR4, R7 ;  /* 0x0000000400077c24 */ /* 0x001fe2000f8e0207 */
[----:B------:R-:W0:Y:S04]  /*0070*/  LDCU.64 UR4, c[0x0][0x358] ;  /* 0x00006b00ff0477ac */ /* 0x000e280008000a00 */
[----:B------:R-:W-:-:S04]  /*0080*/  SHF.R.S32.HI R0, RZ, 0x1f, R7 ;  /* 0x0000001fff007819 */ /* 0x000fc80000011407 */
[----:B------:R-:W-:-:S04]  /*0090*/  LEA.HI R0, R0, R7, RZ, 0x2 ;  /* 0x0000000700007211 */ /* 0x000fc800078f10ff */
[----:B------:R-:W-:Y:S01]  /*00a0*/  SHF.R.S32.HI R9, RZ, 0x2, R0 ;  /* 0x00000002ff097819 */ /* 0x000fe20000011400 */
[----:B--2---:R-:W-:-:S04]  /*00b0*/  IMAD.WIDE R4, R7, 0x4, R4 ;  /* 0x0000000407047825 */ /* 0x004fc800078e0204 */
[----:B-1----:R-:W-:Y:S01]  /*00c0*/  IMAD.WIDE R2, R9, 0x4, R2 ;  /* 0x0000000409027825 */ /* 0x002fe200078e0202 */
[----:B0-----:R-:W2:Y:S05]  /*00d0*/  LDG.E R7, desc[UR4][R4.64] ;  /* 0x0000000404077981 */ /* 0x001eaa000c1e1900 */
[----:B------:R-:W2:Y:S02]  /*00e0*/  LDG.E R2, desc[UR4][R2.64] ;  /* 0x0000000402027981 */ /* 0x000ea4000c1e1900 */
[----:B--2---:R-:W-:-:S05]  /*00f0*/  IADD3 R7, PT, PT, R2, R7, RZ ;  /* 0x0000000702077210 */ /* 0x004fca0007ffe0ff */
[----:B------:R-:W-:Y:S01]  /*0100*/  STG.E desc[UR4][R4.64], R7 ;  /* 0x0000000704007986 */ /* 0x000fe2000c101904 */
[----:B------:R-:W-:Y:S05]  /*0110*/  EXIT ;  /* 0x000000000000794d */ /* 0x000fea0003800000 */
.L_x_0:
[----:B------:R-:W-:-:S00]  /*0120*/  BRA `(.L_x_0) ;  /* 0xfffffffc00fc7947 */ /* 0x000fc0000383ffff */
[----:B------:R-:W-:-:S00]  /*0130*/  NOP ;  /* 0x0000000000007918 */ /* 0x000fc00000000000 */
        /* <DEDUP_REMOVED lines=12> */
.L_x_6:


//--------------------- .text._Z10scan_rangePiS_S_ --------------------------
	.section	.text._Z10scan_rangePiS_S_,"ax",@progbits
	.align	128
        .global         _Z10scan_rangePiS_S_
        .type           _Z10scan_rangePiS_S_,@function
        .size           _Z10scan_rangePiS_S_,(.L_x_7 - _Z10scan_rangePiS_S_)
        .other          _Z10scan_rangePiS_S_,@"STO_CUDA_ENTRY STV_DEFAULT"
_Z10scan_rangePiS_S_:
.text._Z10scan_rangePiS_S_:
[----:B------:R-:W-:Y:S01]  /*0000*/  LDC R1, c[0x0][0x37c] ;  /* 0x0000df00ff017b82 */ /* 0x000fe20000000800 */
[----:B------:R-:W0:Y:S07]  /*0010*/  S2R R0, SR_TID.X ;  /* 0x0000000000007919 */ /* 0x000e2e0000002100 */
[----:B------:R-:W0:Y:S01]  /*0020*/  S2UR UR4, SR_CTAID.X ;  /* 0x00000000000479c3 */ /* 0x000e220000002500 */
[----:B------:R-:W-:Y:S01]  /*0030*/  BSSY.RECONVERGENT B0, `(.L_x_1) ;  /* 0x0000027000007945 */ /* 0x000fe20003800200 */
[----:B------:R-:W-:-:S06]  /*0040*/  HFMA2 R13, -RZ, RZ, 0, 0 ;  /* 0x00000000ff0d7431 */ /* 0x000fcc00000001ff */
[----:B------:R-:W0:Y:S02]  /*0050*/  LDC R3, c[0x0][0x360] ;  /* 0x0000d800ff037b82 */ /* 0x000e240000000800 */
[----:B0-----:R-:W-:Y:S01]  /*0060*/  IMAD R0, R3, UR4, R0 ;  /* 0x0000000403007c24 */ /* 0x001fe2000f8e0200 */
[----:B------:R-:W0:Y:S03]  /*0070*/  LDCU.64 UR4, c[0x0][0x358] ;  /* 0x00006b00ff0477ac */ /* 0x000e260008000a00 */
[C---:B------:R-:W-:Y:S01]  /*0080*/  IMAD.SHL.U32 R3, R0.reuse, 0x4, RZ ;  /* 0x0000000400037824 */ /* 0x040fe200078e00ff */
[----:B------:R-:W-:-:S03]  /*0090*/  ISETP.GE.AND P0, PT, R0, 0x7f, PT ;  /* 0x0000007f0000780c */ /* 0x000fc60003f06270 */
[----:B------:R-:W-:-:S05]  /*00a0*/  VIADD R2, R3, 0x4 ;  /* 0x0000000403027836 */ /* 0x000fca0000000000 */
[----:B------:R-:W-:Y:S02]  /*00b0*/  SEL R6, R2, 0x200, !P0 ;  /* 0x0000020002067807 */ /* 0x000fe40004000000 */
[----:B------:R-:W-:Y:S02]  /*00c0*/  ISETP.GT.AND P0, PT, R0, 0x7e, PT ;  /* 0x0000007e0000780c */ /* 0x000fe40003f04270 */
[----:B------:R-:W-:-:S13]  /*00d0*/  ISETP.GE.AND P1, PT, R3, R6, PT ;  /* 0x000000060300720c */ /* 0x000fda0003f26270 */
[----:B0-----:R-:W-:Y:S05]  /*00e0*/  @P1 BRA `(.L_x_2) ;  /* 0x00000000006c1947 */ /* 0x001fea0003800000 */
[----:B------:R-:W0:Y:S01]  /*00f0*/  LDC.64 R4, c[0x0][0x380] ;  /* 0x0000e000ff047b82 */ /* 0x000e220000000a00 */
[----:B------:R-:W-:Y:S01]  /*0100*/  IMAD.MOV.U32 R11, RZ, RZ, R3 ;  /* 0x000000ffff0b7224 */ /* 0x000fe200078e0003 */
[----:B------:R-:W-:-:S03]  /*0110*/  MOV R13, RZ ;  /* 0x000000ff000d7202 */ /* 0x000fc60000000f00 */
[----:B------:R-:W-:-:S03]  /*0120*/  IMAD.IADD R10, R11, 0x1, -R6 ;  /* 0x000000010b0a7824 */ /* 0x000fc600078e0a06 */
[----:B------:R-:W1:Y:S01]  /*0130*/  LDC.64 R8, c[0x0][0x388] ;  /* 0x0000e200ff087b82 */ /* 0x000e620000000a00 */
[----:B0-----:R-:W-:-:S04]  /*0140*/  IADD3 R2, P1, PT, R4, 0x8, RZ ;  /* 0x0000000804027810 */ /* 0x001fc80007f3e0ff */
[----:B------:R-:W-:Y:S02]  /*0150*/  IADD3.X R3, PT, PT, RZ, R5, RZ, P1, !PT ;  /* 0x00000005ff037210 */ /* 0x000fe40000ffe4ff */
[----:B-1----:R-:W-:-:S05]  /*0160*/  IADD3 R4, P2, PT, R8, 0x8, RZ ;  /* 0x0000000808047810 */ /* 0x002fca0007f5e0ff */
[----:B------:R-:W-:-:S08]  /*0170*/  IMAD.X R5, RZ, RZ, R9, P2 ;  /* 0x000000ffff057224 */ /* 0x000fd000010e0609 */
.L_x_3:
[----:B------:R-:W-:-:S05]  /*0180*/  IMAD.WIDE R8, R11, 0x4, R2 ;  /* 0x000000040b087825 */ /* 0x000fca00078e0202 */
[----:B------:R-:W2:Y:S01]  /*0190*/  LDG.E R12, desc[UR4][R8.64+-0x8] ;  /* 0xfffff804080c7981 */ /* 0x000ea2000c1e1900 */
[----:B0-----:R-:W-:Y:S01]  /*01a0*/  IMAD.WIDE R6, R11, 0x4, R4 ;  /* 0x000000040b067825 */ /* 0x001fe200078e0204 */
[----:B--2---:R-:W-:-:S05]  /*01b0*/  IADD3 R15, PT, PT, R12, R13, RZ ;  /* 0x0000000d0c0f7210 */ /* 0x004fca0007ffe0ff */
[----:B------:R0:W-:Y:S04]  /*01c0*/  STG.E desc[UR4][R6.64+-0x8], R15 ;  /* 0xfffff80f06007986 */ /* 0x0001e8000c101904 */
[----:B------:R-:W2:Y:S02]  /*01d0*/  LDG.E R12, desc[UR4][R8.64+-0x4] ;  /* 0xfffffc04080c7981 */ /* 0x000ea4000c1e1900 */
[----:B--2---:R-:W-:-:S05]  /*01e0*/  IMAD.IADD R17, R15, 0x1, R12 ;  /* 0x000000010f117824 */ /* 0x004fca00078e020c */
[----:B------:R0:W-:Y:S04]  /*01f0*/  STG.E desc[UR4][R6.64+-0x4], R17 ;  /* 0xfffffc1106007986 */ /* 0x0001e8000c101904 */
[----:B------:R-:W2:Y:S02]  /*0200*/  LDG.E R12, desc[UR4][R8.64] ;  /* 0x00000004080c7981 */ /* 0x000ea4000c1e1900 */
[----:B--2---:R-:W-:-:S05]  /*0210*/  IADD3 R19, PT, PT, R17, R12, RZ ;  /* 0x0000000c11137210 */ /* 0x004fca0007ffe0ff */
[----:B------:R0:W-:Y:S04]  /*0220*/  STG.E desc[UR4][R6.64], R19 ;  /* 0x0000001306007986 */ /* 0x0001e8000c101904 */
[----:B------:R-:W2:Y:S01]  /*0230*/  LDG.E R12, desc[UR4][R8.64+0x4] ;  /* 0x00000404080c7981 */ /* 0x000ea2000c1e1900 */
[----:B------:R-:W-:Y:S01]  /*0240*/  IADD3 R10, PT, PT, R10, 0x4, RZ ;  /* 0x000000040a0a7810 */ /* 0x000fe20007ffe0ff */
[----:B------:R-:W-:-:S03]  /*0250*/  VIADD R11, R11, 0x4 ;  /* 0x000000040b0b7836 */ /* 0x000fc60000000000 */
[----:B------:R-:W-:Y:S01]  /*0260*/  ISETP.NE.AND P1, PT, R10, RZ, PT ;  /* 0x000000ff0a00720c */ /* 0x000fe20003f25270 */
[----:B--2---:R-:W-:-:S05]  /*0270*/  IMAD.IADD R13, R19, 0x1, R12 ;  /* 0x00000001130d7824 */ /* 0x004fca00078e020c */
[----:B------:R0:W-:Y:S07]  /*0280*/  STG.E desc[UR4][R6.64+0x4], R13 ;  /* 0x0000040d06007986 */ /* 0x0001ee000c101904 */
[----:B------:R-:W-:Y:S05]  /*0290*/  @P1 BRA `(.L_x_3) ;  /* 0xfffffffc00b81947 */ /* 0x000fea000383ffff */
.L_x_2:
[----:B------:R-:W-:Y:S05]  /*02a0*/  BSYNC.RECONVERGENT B0 ;  /* 0x0000000000007941 */ /* 0x000fea0003800200 */
.L_x_1:
[----:B------:R-:W-:Y:S05]  /*02b0*/  @P0 BRA `(.L_x_4) ;  /* 0x0000000000180947 */ /* 0x000fea0003800000 */
[----:B------:R-:W1:Y:S02]  /*02c0*/  LDC.64 R2, c[0x0][0x390] ;  /* 0x0000e400ff027b82 */ /* 0x000e640000000a00 */
[----:B-1----:R-:W-:-:S05]  /*02d0*/  IMAD.WIDE R2, R0, 0x4, R2 ;  /* 0x0000000400027825 */ /* 0x002fca00078e0202 */
[----:B------:R-:W0:Y:S02]  /*02e0*/  LDG.E R0, desc[UR4][R2.64+0x4] ;  /* 0x0000040402007981 */ /* 0x000e24000c1e1900 */
[----:B0-----:R-:W-:-:S05]  /*02f0*/  IADD3 R13, PT, PT, R0, R13, RZ ;  /* 0x0000000d000d7210 */ /* 0x001fca0007ffe0ff */
[----:B------:R-:W-:Y:S01]  /*0300*/  STG.E desc[UR4][R2.64+0x4], R13 ;  /* 0x0000040d02007986 */ /* 0x000fe2000c101904 */
[----:B------:R-:W-:Y:S05]  /*0310*/  EXIT ;  /* 0x000000000000794d */ /* 0x000fea0003800000 */
.L_x_4:
[----:B------:R-:W1:Y:S01]  /*0320*/  LDC.64 R2, c[0x0][0x390] ;  /* 0x0000e400ff027b82 */ /* 0x000e620000000a00 */
[----:B------:R-:W-:-:S04]  /*0330*/  VIADD R5, R0, 0x1 ;  /* 0x0000000100057836 */ /* 0x000fc80000000000 */
[----:B-1----:R-:W-:-:S05]  /*0340*/  IMAD.WIDE.U32 R2, R5, 0x4, R2 ;  /* 0x0000000405027825 */ /* 0x002fca00078e0002 */
[----:B------:R-:W-:Y:S01]  /*0350*/  STG.E desc[UR4][R2.64], RZ ;  /* 0x000000ff02007986 */ /* 0x000fe2000c101904 */
[----:B------:R-:W-:Y:S05]  /*0360*/  EXIT ;  /* 0x000000000000794d */ /* 0x000fea0003800000 */
.L_x_5:
        /* <DEDUP_REMOVED lines=9> */
.L_x_7:


//--------------------- .nv.shared.reserved.0     --------------------------
	.section	.nv.shared.reserved.0,"aw",@nobits
	.weak		__nv_reservedSMEM_offset_0_alias
	.size		__nv_reservedSMEM_offset_0_alias, 0, 64
	.other		__nv_reservedSMEM_offset_0_alias,@"STO_CUDA_RESERVED_SHARED STV_DEFAULT"
__nv_reservedSMEM_offset_0_alias:
	.zero		0
	.zero		64


//--------------------- .nv.constant0._Z10scan_finalPiS_ --------------------------
	.section	.nv.constant0._Z10scan_finalPiS_,"a",@progbits
	.sectionflags	@""
	.align	4
.nv.constant0._Z10scan_finalPiS_:
	.zero		912


//--------------------- .nv.constant0._Z10scan_rangePiS_S_ --------------------------
	.section	.nv.constant0._Z10scan_rangePiS_S_,"a",@progbits
	.sectionflags	@""
	.align	4
.nv.constant0._Z10scan_rangePiS_S_:
	.zero		920


//--------------------- SYMBOLS --------------------------

	.type		.nv.reservedSmem.offset0,@object
	.size		.nv.reservedSmem.offset0,0x4
